//
// Generated by NVIDIA NVVM Compiler
//
// Compiler Build ID: CL-36424714
// Cuda compilation tools, release 13.0, V13.0.88
// Based on NVVM 20.0.0
//

.version 9.0
.target sm_100
.address_size 64

	// .globl	_Z15MatrixMulKernelPfS_S_iii
// _ZZ20TiledMatrixMulKernelPfS_S_iiiE5Mtile has been demoted
// _ZZ20TiledMatrixMulKernelPfS_S_iiiE5Ntile has been demoted

.visible .entry _Z15MatrixMulKernelPfS_S_iii(
	.param .u64 .ptr .align 1 _Z15MatrixMulKernelPfS_S_iii_param_0,
	.param .u64 .ptr .align 1 _Z15MatrixMulKernelPfS_S_iii_param_1,
	.param .u64 .ptr .align 1 _Z15MatrixMulKernelPfS_S_iii_param_2,
	.param .u32 _Z15MatrixMulKernelPfS_S_iii_param_3,
	.param .u32 _Z15MatrixMulKernelPfS_S_iii_param_4,
	.param .u32 _Z15MatrixMulKernelPfS_S_iii_param_5
)
{
	.reg .pred 	%p<13>;
	.reg .b32 	%r<41>;
	.reg .b32 	%f<68>;
	.reg .b64 	%rd<53>;

	ld.param.u64 	%rd7, [_Z15MatrixMulKernelPfS_S_iii_param_0];
	ld.param.u64 	%rd8, [_Z15MatrixMulKernelPfS_S_iii_param_1];
	ld.param.u64 	%rd6, [_Z15MatrixMulKernelPfS_S_iii_param_2];
	ld.param.u32 	%r20, [_Z15MatrixMulKernelPfS_S_iii_param_3];
	ld.param.u32 	%r18, [_Z15MatrixMulKernelPfS_S_iii_param_4];
	ld.param.u32 	%r19, [_Z15MatrixMulKernelPfS_S_iii_param_5];
	cvta.to.global.u64 	%rd1, %rd8;
	cvta.to.global.u64 	%rd2, %rd7;
	mov.u32 	%r21, %ctaid.x;
	mov.u32 	%r22, %ntid.x;
	mov.u32 	%r23, %tid.x;
	mad.lo.s32 	%r1, %r21, %r22, %r23;
	mov.u32 	%r24, %ctaid.y;
	mov.u32 	%r25, %ntid.y;
	mov.u32 	%r26, %tid.y;
	mad.lo.s32 	%r2, %r24, %r25, %r26;
	setp.ge.s32 	%p1, %r2, %r20;
	setp.ge.s32 	%p2, %r1, %r19;
	or.pred  	%p3, %p1, %p2;
	@%p3 bra 	$L__BB0_14;
	setp.lt.s32 	%p4, %r18, 1;
	mov.f32 	%f67, 0f00000000;
	@%p4 bra 	$L__BB0_13;
	mul.lo.s32 	%r3, %r18, %r2;
	and.b32  	%r4, %r18, 7;
	setp.lt.u32 	%p5, %r18, 8;
	mov.f32 	%f67, 0f00000000;
	mov.b32 	%r39, 0;
	@%p5 bra 	$L__BB0_5;
	and.b32  	%r39, %r18, 2147483640;
	neg.s32 	%r37, %r39;
	shl.b32 	%r7, %r19, 3;
	mul.wide.u32 	%rd9, %r3, 4;
	add.s64 	%rd10, %rd9, %rd2;
	add.s64 	%rd52, %rd10, 16;
	mov.f32 	%f67, 0f00000000;
	mul.wide.s32 	%rd13, %r19, 4;
	mov.u32 	%r36, %r1;
$L__BB0_4:
	.pragma "nounroll";
	ld.global.f32 	%f17, [%rd52+-16];
	mul.wide.s32 	%rd11, %r36, 4;
	add.s64 	%rd12, %rd1, %rd11;
	ld.global.f32 	%f18, [%rd12];
	fma.rn.f32 	%f19, %f17, %f18, %f67;
	ld.global.f32 	%f20, [%rd52+-12];
	add.s64 	%rd14, %rd12, %rd13;
	ld.global.f32 	%f21, [%rd14];
	fma.rn.f32 	%f22, %f20, %f21, %f19;
	ld.global.f32 	%f23, [%rd52+-8];
	add.s64 	%rd15, %rd14, %rd13;
	ld.global.f32 	%f24, [%rd15];
	fma.rn.f32 	%f25, %f23, %f24, %f22;
	ld.global.f32 	%f26, [%rd52+-4];
	add.s64 	%rd16, %rd15, %rd13;
	ld.global.f32 	%f27, [%rd16];
	fma.rn.f32 	%f28, %f26, %f27, %f25;
	ld.global.f32 	%f29, [%rd52];
	add.s64 	%rd17, %rd16, %rd13;
	ld.global.f32 	%f30, [%rd17];
	fma.rn.f32 	%f31, %f29, %f30, %f28;
	ld.global.f32 	%f32, [%rd52+4];
	add.s64 	%rd18, %rd17, %rd13;
	ld.global.f32 	%f33, [%rd18];
	fma.rn.f32 	%f34, %f32, %f33, %f31;
	ld.global.f32 	%f35, [%rd52+8];
	add.s64 	%rd19, %rd18, %rd13;
	ld.global.f32 	%f36, [%rd19];
	fma.rn.f32 	%f37, %f35, %f36, %f34;
	ld.global.f32 	%f38, [%rd52+12];
	add.s64 	%rd20, %rd19, %rd13;
	ld.global.f32 	%f39, [%rd20];
	fma.rn.f32 	%f67, %f38, %f39, %f37;
	add.s32 	%r37, %r37, 8;
	add.s32 	%r36, %r36, %r7;
	add.s64 	%rd52, %rd52, 32;
	setp.ne.s32 	%p6, %r37, 0;
	@%p6 bra 	$L__BB0_4;
$L__BB0_5:
	setp.eq.s32 	%p7, %r4, 0;
	@%p7 bra 	$L__BB0_13;
	and.b32  	%r13, %r18, 3;
	setp.lt.u32 	%p8, %r4, 4;
	@%p8 bra 	$L__BB0_8;
	add.s32 	%r28, %r39, %r3;
	mul.wide.u32 	%rd21, %r28, 4;
	add.s64 	%rd22, %rd2, %rd21;
	ld.global.f32 	%f41, [%rd22];
	mad.lo.s32 	%r29, %r39, %r19, %r1;
	mul.wide.s32 	%rd23, %r29, 4;
	add.s64 	%rd24, %rd1, %rd23;
	ld.global.f32 	%f42, [%rd24];
	fma.rn.f32 	%f43, %f41, %f42, %f67;
	cvt.u64.u32 	%rd25, %r3;
	cvt.u64.u32 	%rd26, %r39;
	add.s64 	%rd27, %rd26, %rd25;
	shl.b64 	%rd28, %rd27, 2;
	add.s64 	%rd29, %rd2, %rd28;
	ld.global.f32 	%f44, [%rd29+4];
	mul.wide.s32 	%rd30, %r19, 4;
	add.s64 	%rd31, %rd24, %rd30;
	ld.global.f32 	%f45, [%rd31];
	fma.rn.f32 	%f46, %f44, %f45, %f43;
	ld.global.f32 	%f47, [%rd29+8];
	add.s64 	%rd32, %rd31, %rd30;
	ld.global.f32 	%f48, [%rd32];
	fma.rn.f32 	%f49, %f47, %f48, %f46;
	ld.global.f32 	%f50, [%rd29+12];
	add.s64 	%rd33, %rd32, %rd30;
	ld.global.f32 	%f51, [%rd33];
	fma.rn.f32 	%f67, %f50, %f51, %f49;
	add.s32 	%r39, %r39, 4;
$L__BB0_8:
	setp.eq.s32 	%p9, %r13, 0;
	@%p9 bra 	$L__BB0_13;
	setp.eq.s32 	%p10, %r13, 1;
	@%p10 bra 	$L__BB0_11;
	add.s32 	%r30, %r39, %r3;
	mul.wide.u32 	%rd34, %r30, 4;
	add.s64 	%rd35, %rd2, %rd34;
	ld.global.f32 	%f53, [%rd35];
	mad.lo.s32 	%r31, %r39, %r19, %r1;
	mul.wide.s32 	%rd36, %r31, 4;
	add.s64 	%rd37, %rd1, %rd36;
	ld.global.f32 	%f54, [%rd37];
	fma.rn.f32 	%f55, %f53, %f54, %f67;
	cvt.u64.u32 	%rd38, %r3;
	cvt.u64.u32 	%rd39, %r39;
	add.s64 	%rd40, %rd39, %rd38;
	shl.b64 	%rd41, %rd40, 2;
	add.s64 	%rd42, %rd2, %rd41;
	ld.global.f32 	%f56, [%rd42+4];
	mul.wide.s32 	%rd43, %r19, 4;
	add.s64 	%rd44, %rd37, %rd43;
	ld.global.f32 	%f57, [%rd44];
	fma.rn.f32 	%f67, %f56, %f57, %f55;
	add.s32 	%r39, %r39, 2;
$L__BB0_11:
	and.b32  	%r32, %r18, 1;
	setp.eq.b32 	%p11, %r32, 1;
	not.pred 	%p12, %p11;
	@%p12 bra 	$L__BB0_13;
	add.s32 	%r33, %r39, %r3;
	mul.wide.u32 	%rd45, %r33, 4;
	add.s64 	%rd46, %rd2, %rd45;
	ld.global.f32 	%f58, [%rd46];
	mad.lo.s32 	%r34, %r39, %r19, %r1;
	mul.wide.s32 	%rd47, %r34, 4;
	add.s64 	%rd48, %rd1, %rd47;
	ld.global.f32 	%f59, [%rd48];
	fma.rn.f32 	%f67, %f58, %f59, %f67;
$L__BB0_13:
	mad.lo.s32 	%r35, %r19, %r2, %r1;
	cvta.to.global.u64 	%rd49, %rd6;
	mul.wide.s32 	%rd50, %r35, 4;
	add.s64 	%rd51, %rd49, %rd50;
	st.global.f32 	[%rd51], %f67;
$L__BB0_14:
	ret;

}
	// .globl	_Z20TiledMatrixMulKernelPfS_S_iii
.visible .entry _Z20TiledMatrixMulKernelPfS_S_iii(
	.param .u64 .ptr .align 1 _Z20TiledMatrixMulKernelPfS_S_iii_param_0,
	.param .u64 .ptr .align 1 _Z20TiledMatrixMulKernelPfS_S_iii_param_1,
	.param .u64 .ptr .align 1 _Z20TiledMatrixMulKernelPfS_S_iii_param_2,
	.param .u32 _Z20TiledMatrixMulKernelPfS_S_iii_param_3,
	.param .u32 _Z20TiledMatrixMulKernelPfS_S_iii_param_4,
	.param .u32 _Z20TiledMatrixMulKernelPfS_S_iii_param_5
)
{
	.reg .pred 	%p<12>;
	.reg .b32 	%r<43>;
	.reg .b32 	%f<111>;
	.reg .b64 	%rd<13>;
	// demoted variable
	.shared .align 4 .b8 _ZZ20TiledMatrixMulKernelPfS_S_iiiE5Mtile[4096];
	// demoted variable
	.shared .align 4 .b8 _ZZ20TiledMatrixMulKernelPfS_S_iiiE5Ntile[4096];
	ld.param.u64 	%rd3, [_Z20TiledMatrixMulKernelPfS_S_iii_param_0];
	ld.param.u64 	%rd4, [_Z20TiledMatrixMulKernelPfS_S_iii_param_1];
	ld.param.u64 	%rd5, [_Z20TiledMatrixMulKernelPfS_S_iii_param_2];
	ld.param.u32 	%r24, [_Z20TiledMatrixMulKernelPfS_S_iii_param_3];
	ld.param.u32 	%r25, [_Z20TiledMatrixMulKernelPfS_S_iii_param_4];
	ld.param.u32 	%r26, [_Z20TiledMatrixMulKernelPfS_S_iii_param_5];
	mov.u32 	%r27, %ctaid.y;
	shl.b32 	%r28, %r27, 5;
	mov.u32 	%r40, %tid.y;
	add.s32 	%r2, %r28, %r40;
	mov.u32 	%r29, %ctaid.x;
	shl.b32 	%r3, %r29, 5;
	mov.u32 	%r38, %tid.x;
	add.s32 	%r5, %r3, %r38;
	setp.lt.s32 	%p1, %r25, 1;
	mov.f32 	%f110, 0f00000000;
	@%p1 bra 	$L__BB1_7;
	add.s32 	%r30, %r25, 31;
	shr.u32 	%r31, %r30, 5;
	shl.b32 	%r32, %r40, 7;
	mov.u32 	%r33, _ZZ20TiledMatrixMulKernelPfS_S_iiiE5Mtile;
	add.s32 	%r6, %r33, %r32;
	shl.b32 	%r34, %r38, 2;
	add.s32 	%r7, %r6, %r34;
	mov.u32 	%r35, _ZZ20TiledMatrixMulKernelPfS_S_iiiE5Ntile;
	add.s32 	%r9, %r35, %r34;
	add.s32 	%r8, %r9, %r32;
	neg.s32 	%r42, %r31;
	mad.lo.s32 	%r36, %r40, %r26, %r38;
	add.s32 	%r41, %r36, %r3;
	shl.b32 	%r12, %r26, 5;
	mad.lo.s32 	%r39, %r25, %r2, %r38;
	cvta.to.global.u64 	%rd1, %rd3;
	cvta.to.global.u64 	%rd2, %rd4;
	mov.f32 	%f110, 0f00000000;
$L__BB1_2:
	setp.ge.s32 	%p2, %r2, %r24;
	setp.ge.s32 	%p3, %r38, %r25;
	mov.f32 	%f108, 0f00000000;
	or.pred  	%p4, %p2, %p3;
	@%p4 bra 	$L__BB1_4;
	mul.wide.u32 	%rd6, %r39, 4;
	add.s64 	%rd7, %rd1, %rd6;
	ld.global.f32 	%f108, [%rd7];
$L__BB1_4:
	setp.ge.s32 	%p5, %r5, %r26;
	st.shared.f32 	[%r7], %f108;
	setp.ge.s32 	%p6, %r40, %r25;
	mov.f32 	%f109, 0f00000000;
	or.pred  	%p7, %p5, %p6;
	@%p7 bra 	$L__BB1_6;
	mul.wide.s32 	%rd8, %r41, 4;
	add.s64 	%rd9, %rd2, %rd8;
	ld.global.f32 	%f109, [%rd9];
$L__BB1_6:
	st.shared.f32 	[%r8], %f109;
	bar.sync 	0;
	ld.shared.f32 	%f12, [%r6];
	ld.shared.f32 	%f13, [%r9];
	fma.rn.f32 	%f14, %f12, %f13, %f110;
	ld.shared.f32 	%f15, [%r6+4];
	ld.shared.f32 	%f16, [%r9+128];
	fma.rn.f32 	%f17, %f15, %f16, %f14;
	ld.shared.f32 	%f18, [%r6+8];
	ld.shared.f32 	%f19, [%r9+256];
	fma.rn.f32 	%f20, %f18, %f19, %f17;
	ld.shared.f32 	%f21, [%r6+12];
	ld.shared.f32 	%f22, [%r9+384];
	fma.rn.f32 	%f23, %f21, %f22, %f20;
	ld.shared.f32 	%f24, [%r6+16];
	ld.shared.f32 	%f25, [%r9+512];
	fma.rn.f32 	%f26, %f24, %f25, %f23;
	ld.shared.f32 	%f27, [%r6+20];
	ld.shared.f32 	%f28, [%r9+640];
	fma.rn.f32 	%f29, %f27, %f28, %f26;
	ld.shared.f32 	%f30, [%r6+24];
	ld.shared.f32 	%f31, [%r9+768];
	fma.rn.f32 	%f32, %f30, %f31, %f29;
	ld.shared.f32 	%f33, [%r6+28];
	ld.shared.f32 	%f34, [%r9+896];
	fma.rn.f32 	%f35, %f33, %f34, %f32;
	ld.shared.f32 	%f36, [%r6+32];
	ld.shared.f32 	%f37, [%r9+1024];
	fma.rn.f32 	%f38, %f36, %f37, %f35;
	ld.shared.f32 	%f39, [%r6+36];
	ld.shared.f32 	%f40, [%r9+1152];
	fma.rn.f32 	%f41, %f39, %f40, %f38;
	ld.shared.f32 	%f42, [%r6+40];
	ld.shared.f32 	%f43, [%r9+1280];
	fma.rn.f32 	%f44, %f42, %f43, %f41;
	ld.shared.f32 	%f45, [%r6+44];
	ld.shared.f32 	%f46, [%r9+1408];
	fma.rn.f32 	%f47, %f45, %f46, %f44;
	ld.shared.f32 	%f48, [%r6+48];
	ld.shared.f32 	%f49, [%r9+1536];
	fma.rn.f32 	%f50, %f48, %f49, %f47;
	ld.shared.f32 	%f51, [%r6+52];
	ld.shared.f32 	%f52, [%r9+1664];
	fma.rn.f32 	%f53, %f51, %f52, %f50;
	ld.shared.f32 	%f54, [%r6+56];
	ld.shared.f32 	%f55, [%r9+1792];
	fma.rn.f32 	%f56, %f54, %f55, %f53;
	ld.shared.f32 	%f57, [%r6+60];
	ld.shared.f32 	%f58, [%r9+1920];
	fma.rn.f32 	%f59, %f57, %f58, %f56;
	ld.shared.f32 	%f60, [%r6+64];
	ld.shared.f32 	%f61, [%r9+2048];
	fma.rn.f32 	%f62, %f60, %f61, %f59;
	ld.shared.f32 	%f63, [%r6+68];
	ld.shared.f32 	%f64, [%r9+2176];
	fma.rn.f32 	%f65, %f63, %f64, %f62;
	ld.shared.f32 	%f66, [%r6+72];
	ld.shared.f32 	%f67, [%r9+2304];
	fma.rn.f32 	%f68, %f66, %f67, %f65;
	ld.shared.f32 	%f69, [%r6+76];
	ld.shared.f32 	%f70, [%r9+2432];
	fma.rn.f32 	%f71, %f69, %f70, %f68;
	ld.shared.f32 	%f72, [%r6+80];
	ld.shared.f32 	%f73, [%r9+2560];
	fma.rn.f32 	%f74, %f72, %f73, %f71;
	ld.shared.f32 	%f75, [%r6+84];
	ld.shared.f32 	%f76, [%r9+2688];
	fma.rn.f32 	%f77, %f75, %f76, %f74;
	ld.shared.f32 	%f78, [%r6+88];
	ld.shared.f32 	%f79, [%r9+2816];
	fma.rn.f32 	%f80, %f78, %f79, %f77;
	ld.shared.f32 	%f81, [%r6+92];
	ld.shared.f32 	%f82, [%r9+2944];
	fma.rn.f32 	%f83, %f81, %f82, %f80;
	ld.shared.f32 	%f84, [%r6+96];
	ld.shared.f32 	%f85, [%r9+3072];
	fma.rn.f32 	%f86, %f84, %f85, %f83;
	ld.shared.f32 	%f87, [%r6+100];
	ld.shared.f32 	%f88, [%r9+3200];
	fma.rn.f32 	%f89, %f87, %f88, %f86;
	ld.shared.f32 	%f90, [%r6+104];
	ld.shared.f32 	%f91, [%r9+3328];
	fma.rn.f32 	%f92, %f90, %f91, %f89;
	ld.shared.f32 	%f93, [%r6+108];
	ld.shared.f32 	%f94, [%r9+3456];
	fma.rn.f32 	%f95, %f93, %f94, %f92;
	ld.shared.f32 	%f96, [%r6+112];
	ld.shared.f32 	%f97, [%r9+3584];
	fma.rn.f32 	%f98, %f96, %f97, %f95;
	ld.shared.f32 	%f99, [%r6+116];
	ld.shared.f32 	%f100, [%r9+3712];
	fma.rn.f32 	%f101, %f99, %f100, %f98;
	ld.shared.f32 	%f102, [%r6+120];
	ld.shared.f32 	%f103, [%r9+3840];
	fma.rn.f32 	%f104, %f102, %f103, %f101;
	ld.shared.f32 	%f105, [%r6+124];
	ld.shared.f32 	%f106, [%r9+3968];
	fma.rn.f32 	%f110, %f105, %f106, %f104;
	bar.sync 	0;
	add.s32 	%r42, %r42, 1;
	setp.ne.s32 	%p8, %r42, 0;
	add.s32 	%r41, %r41, %r12;
	add.s32 	%r40, %r40, 32;
	add.s32 	%r39, %r39, 32;
	add.s32 	%r38, %r38, 32;
	@%p8 bra 	$L__BB1_2;
$L__BB1_7:
	setp.ge.s32 	%p9, %r2, %r24;
	setp.ge.s32 	%p10, %r5, %r26;
	or.pred  	%p11, %p9, %p10;
	@%p11 bra 	$L__BB1_9;
	mad.lo.s32 	%r37, %r26, %r2, %r5;
	cvta.to.global.u64 	%rd10, %rd5;
	mul.wide.s32 	%rd11, %r37, 4;
	add.s64 	%rd12, %rd10, %rd11;
	st.global.f32 	[%rd12], %f110;
$L__BB1_9:
	ret;

}


// ===== COMPILED SASS (sm_100) =====

	.target	sm_100

	.elftype	@"ET_EXEC"


//--------------------- .note.nv.tkinfo           --------------------------
	.section	.note.nv.tkinfo,"",@"SHT_NOTE"
	.sectionflags	@"SHF_NOTE_NV_TKINFO"
	.tkinfo
        /*0018*/ 	.word	0x00000002
        /*0030*/ 	.string	""
        /*0030*/ 	.string	"ptxas"
        /*0030*/ 	.string	"Cuda compilation tools, release 13.0, V13.0.88"
        /*0030*/ 	.string	"Build cuda_13.0.r13.0/compiler.36424714_0"
        /*0030*/ 	.string	"-arch sm_100 -m 64 "



//--------------------- .note.nv.cuinfo           --------------------------
	.section	.note.nv.cuinfo,"",@"SHT_NOTE"
	.sectionflags	@"SHF_NOTE_NV_CUINFO"
        /*0018*/ 	.short	0x0002
        /*001a*/ 	.short	0x0064
        /*001c*/ 	.short	0x0082
	.zero		2


//--------------------- .nv.info                  --------------------------
	.section	.nv.info,"",@"SHT_CUDA_INFO"
	.align	4


	//----- nvinfo : EIATTR_REGCOUNT
	.align		4
        /*0000*/ 	.byte	0x04, 0x2f
        /*0002*/ 	.short	(.L_1 - .L_0)
	.align		4
.L_0:
        /*0004*/ 	.word	index@(_Z15MatrixMulKernelPfS_S_iii)
        /*0008*/ 	.word	0x00000020


	//----- nvinfo : EIATTR_FRAME_SIZE
	.align		4
.L_1:
        /*000c*/ 	.byte	0x04, 0x11
        /*000e*/ 	.short	(.L_3 - .L_2)
	.align		4
.L_2:
        /*0010*/ 	.word	index@(_Z15MatrixMulKernelPfS_S_iii)
        /*0014*/ 	.word	0x00000000


	//----- nvinfo : EIATTR_REGCOUNT
	.align		4
.L_3:
        /*0018*/ 	.byte	0x04, 0x2f
        /*001a*/ 	.short	(.L_5 - .L_4)
	.align		4
.L_4:
        /*001c*/ 	.word	index@(_Z20TiledMatrixMulKernelPfS_S_iii)
        /*0020*/ 	.word	0x00000020


	//----- nvinfo : EIATTR_FRAME_SIZE
	.align		4
.L_5:
        /*0024*/ 	.byte	0x04, 0x11
        /*0026*/ 	.short	(.L_7 - .L_6)
	.align		4
.L_6:
        /*0028*/ 	.word	index@(_Z20TiledMatrixMulKernelPfS_S_iii)
        /*002c*/ 	.word	0x00000000


	//----- nvinfo : EIATTR_MIN_STACK_SIZE
	.align		4
.L_7:
        /*0030*/ 	.byte	0x04, 0x12
        /*0032*/ 	.short	(.L_9 - .L_8)
	.align		4
.L_8:
        /*0034*/ 	.word	index@(_Z20TiledMatrixMulKernelPfS_S_iii)
        /*0038*/ 	.word	0x00000000


	//----- nvinfo : EIATTR_MIN_STACK_SIZE
	.align		4
.L_9:
        /*003c*/ 	.byte	0x04, 0x12
        /*003e*/ 	.short	(.L_11 - .L_10)
	.align		4
.L_10:
        /*0040*/ 	.word	index@(_Z15MatrixMulKernelPfS_S_iii)
        /*0044*/ 	.word	0x00000000
.L_11:


//--------------------- .nv.compat                --------------------------
	.section	.nv.compat,"",@"SHT_CUDA_COMPAT_INFO"
	.align	4
        /*0000*/ 	.byte	0x02, 0x09, 0x00, 0x00, 0x02, 0x02, 0x01, 0x00, 0x02, 0x05, 0x05, 0x00, 0x03, 0x07, 0x01, 0x01
        /*0010*/ 	.byte	0x02, 0x03, 0x00, 0x00, 0x02, 0x06, 0x01, 0x00, 0x04, 0x0b, 0x08, 0x00, 0x09, 0x00, 0x00, 0x00
        /*0020*/ 	.byte	0x00, 0x00, 0x00, 0x00


//--------------------- .nv.info._Z20TiledMatrixMulKernelPfS_S_iii --------------------------
	.section	.nv.info._Z20TiledMatrixMulKernelPfS_S_iii,"",@"SHT_CUDA_INFO"
	.sectionflags	@""
	.align	4


	//----- nvinfo : EIATTR_CUDA_API_VERSION
	.align		4
        /*0000*/ 	.byte	0x04, 0x37
        /*0002*/ 	.short	(.L_13 - .L_12)
.L_12:
        /*0004*/ 	.word	0x00000082


	//----- nvinfo : EIATTR_KPARAM_INFO
	.align		4
.L_13:
        /*0008*/ 	.byte	0x04, 0x17
        /*000a*/ 	.short	(.L_15 - .L_14)
.L_14:
        /*000c*/ 	.word	0x00000000
        /*0010*/ 	.short	0x0005
        /*0012*/ 	.short	0x0020
        /*0014*/ 	.byte	0x00, 0xf0, 0x11, 0x00


	//----- nvinfo : EIATTR_KPARAM_INFO
	.align		4
.L_15:
        /*0018*/ 	.byte	0x04, 0x17
        /*001a*/ 	.short	(.L_17 - .L_16)
.L_16:
        /*001c*/ 	.word	0x00000000
        /*0020*/ 	.short	0x0004
        /*0022*/ 	.short	0x001c
        /*0024*/ 	.byte	0x00, 0xf0, 0x11, 0x00


	//----- nvinfo : EIATTR_KPARAM_INFO
	.align		4
.L_17:
        /*0028*/ 	.byte	0x04, 0x17
        /*002a*/ 	.short	(.L_19 - .L_18)
.L_18:
        /*002c*/ 	.word	0x00000000
        /*0030*/ 	.short	0x0003
        /*0032*/ 	.short	0x0018
        /*0034*/ 	.byte	0x00, 0xf0, 0x11, 0x00


	//----- nvinfo : EIATTR_KPARAM_INFO
	.align		4
.L_19:
        /*0038*/ 	.byte	0x04, 0x17
        /*003a*/ 	.short	(.L_21 - .L_20)
.L_20:
        /*003c*/ 	.word	0x00000000
        /*0040*/ 	.short	0x0002
        /*0042*/ 	.short	0x0010
        /*0044*/ 	.byte	0x00, 0xf5, 0x21, 0x00


	//----- nvinfo : EIATTR_KPARAM_INFO
	.align		4
.L_21:
        /*0048*/ 	.byte	0x04, 0x17
        /*004a*/ 	.short	(.L_23 - .L_22)
.L_22:
        /*004c*/ 	.word	0x00000000
        /*0050*/ 	.short	0x0001
        /*0052*/ 	.short	0x0008
        /*0054*/ 	.byte	0x00, 0xf5, 0x21, 0x00


	//----- nvinfo : EIATTR_KPARAM_INFO
	.align		4
.L_23:
        /*0058*/ 	.byte	0x04, 0x17
        /*005a*/ 	.short	(.L_25 - .L_24)
.L_24:
        /*005c*/ 	.word	0x00000000
        /*0060*/ 	.short	0x0000
        /*0062*/ 	.short	0x0000
        /*0064*/ 	.byte	0x00, 0xf5, 0x21, 0x00


	//----- nvinfo : EIATTR_SPARSE_MMA_MASK
	.align		4
.L_25:
        /*0068*/ 	.byte	0x03, 0x50
        /*006a*/ 	.short	0x0000


	//----- nvinfo : EIATTR_MAXREG_COUNT
	.align		4
        /*006c*/ 	.byte	0x03, 0x1b
        /*006e*/ 	.short	0x00ff


	//----- nvinfo : EIATTR_NUM_BARRIERS
	.align		4
        /*0070*/ 	.byte	0x02, 0x4c
        /*0072*/ 	.byte	0x01
	.zero		1


	//----- nvinfo : EIATTR_MERCURY_ISA_VERSION
	.align		4
        /*0074*/ 	.byte	0x03, 0x5f
        /*0076*/ 	.short	0x0101


	//----- nvinfo : EIATTR_VRC_CTA_INIT_COUNT
	.align		4
        /*0078*/ 	.byte	0x02, 0x4a
	.zero		1
	.zero		1


	//----- nvinfo : EIATTR_EXIT_INSTR_OFFSETS
	.align		4
        /*007c*/ 	.byte	0x04, 0x1c
        /*007e*/ 	.short	(.L_27 - .L_26)


	//   ....[0]....
.L_26:
        /*0080*/ 	.word	0x00000820


	//   ....[1]....
        /*0084*/ 	.word	0x00000870


	//----- nvinfo : EIATTR_CBANK_PARAM_SIZE
	.align		4
.L_27:
        /*0088*/ 	.byte	0x03, 0x19
        /*008a*/ 	.short	0x0024


	//----- nvinfo : EIATTR_PARAM_CBANK
	.align		4
        /*008c*/ 	.byte	0x04, 0x0a
        /*008e*/ 	.short	(.L_29 - .L_28)
	.align		4
.L_28:
        /*0090*/ 	.word	index@(.nv.constant0._Z20TiledMatrixMulKernelPfS_S_iii)
        /*0094*/ 	.short	0x0380
        /*0096*/ 	.short	0x0024


	//----- nvinfo : EIATTR_SW_WAR
	.align		4
.L_29:
        /*0098*/ 	.byte	0x04, 0x36
        /*009a*/ 	.short	(.L_31 - .L_30)
.L_30:
        /*009c*/ 	.word	0x00000008
.L_31:


//--------------------- .nv.info._Z15MatrixMulKernelPfS_S_iii --------------------------
	.section	.nv.info._Z15MatrixMulKernelPfS_S_iii,"",@"SHT_CUDA_INFO"
	.sectionflags	@""
	.align	4


	//----- nvinfo : EIATTR_CUDA_API_VERSION
	.align		4
        /*0000*/ 	.byte	0x04, 0x37
        /*0002*/ 	.short	(.L_33 - .L_32)
.L_32:
        /*0004*/ 	.word	0x00000082


	//----- nvinfo : EIATTR_KPARAM_INFO
	.align		4
.L_33:
        /*0008*/ 	.byte	0x04, 0x17
        /*000a*/ 	.short	(.L_35 - .L_34)
.L_34:
        /*000c*/ 	.word	0x00000000
        /*0010*/ 	.short	0x0005
        /*0012*/ 	.short	0x0020
        /*0014*/ 	.byte	0x00, 0xf0, 0x11, 0x00


	//----- nvinfo : EIATTR_KPARAM_INFO
	.align		4
.L_35:
        /*0018*/ 	.byte	0x04, 0x17
        /*001a*/ 	.short	(.L_37 - .L_36)
.L_36:
        /*001c*/ 	.word	0x00000000
        /*0020*/ 	.short	0x0004
        /*0022*/ 	.short	0x001c
        /*0024*/ 	.byte	0x00, 0xf0, 0x11, 0x00


	//----- nvinfo : EIATTR_KPARAM_INFO
	.align		4
.L_37:
        /*0028*/ 	.byte	0x04, 0x17
        /*002a*/ 	.short	(.L_39 - .L_38)
.L_38:
        /*002c*/ 	.word	0x00000000
        /*0030*/ 	.short	0x0003
        /*0032*/ 	.short	0x0018
        /*0034*/ 	.byte	0x00, 0xf0, 0x11, 0x00


	//----- nvinfo : EIATTR_KPARAM_INFO
	.align		4
.L_39:
        /*0038*/ 	.byte	0x04, 0x17
        /*003a*/ 	.short	(.L_41 - .L_40)
.L_40:
        /*003c*/ 	.word	0x00000000
        /*0040*/ 	.short	0x0002
        /*0042*/ 	.short	0x0010
        /*0044*/ 	.byte	0x00, 0xf5, 0x21, 0x00


	//----- nvinfo : EIATTR_KPARAM_INFO
	.align		4
.L_41:
        /*0048*/ 	.byte	0x04, 0x17
        /*004a*/ 	.short	(.L_43 - .L_42)
.L_42:
        /*004c*/ 	.word	0x00000000
        /*0050*/ 	.short	0x0001
        /*0052*/ 	.short	0x0008
        /*0054*/ 	.byte	0x00, 0xf5, 0x21, 0x00


	//----- nvinfo : EIATTR_KPARAM_INFO
	.align		4
.L_43:
        /*0058*/ 	.byte	0x04, 0x17
        /*005a*/ 	.short	(.L_45 - .L_44)
.L_44:
        /*005c*/ 	.word	0x00000000
        /*0060*/ 	.short	0x0000
        /*0062*/ 	.short	0x0000
        /*0064*/ 	.byte	0x00, 0xf5, 0x21, 0x00


	//----- nvinfo : EIATTR_SPARSE_MMA_MASK
	.align		4
.L_45:
        /*0068*/ 	.byte	0x03, 0x50
        /*006a*/ 	.short	0x0000


	//----- nvinfo : EIATTR_MAXREG_COUNT
	.align		4
        /*006c*/ 	.byte	0x03, 0x1b
        /*006e*/ 	.short	0x00ff


	//----- nvinfo : EIATTR_MERCURY_ISA_VERSION
	.align		4
        /*0070*/ 	.byte	0x03, 0x5f
        /*0072*/ 	.short	0x0101


	//----- nvinfo : EIATTR_VRC_CTA_INIT_COUNT
	.align		4
        /*0074*/ 	.byte	0x02, 0x4a
	.zero		1
	.zero		1


	//----- nvinfo : EIATTR_EXIT_INSTR_OFFSETS
	.align		4
        /*0078*/ 	.byte	0x04, 0x1c
        /*007a*/ 	.short	(.L_47 - .L_46)


	//   ....[0]....
.L_46:
        /*007c*/ 	.word	0x000000d0


	//   ....[1]....
        /*0080*/ 	.word	0x000008f0


	//----- nvinfo : EIATTR_CBANK_PARAM_SIZE
	.align		4
.L_47:
        /*0084*/ 	.byte	0x03, 0x19
        /*0086*/ 	.short	0x0024


	//----- nvinfo : EIATTR_PARAM_CBANK
	.align		4
        /*0088*/ 	.byte	0x04, 0x0a
        /*008a*/ 	.short	(.L_49 - .L_48)
	.align		4
.L_48:
        /*008c*/ 	.word	index@(.nv.constant0._Z15MatrixMulKernelPfS_S_iii)
        /*0090*/ 	.short	0x0380
        /*0092*/ 	.short	0x0024


	//----- nvinfo : EIATTR_SW_WAR
	.align		4
.L_49:
        /*0094*/ 	.byte	0x04, 0x36
        /*0096*/ 	.short	(.L_51 - .L_50)
.L_50:
        /*0098*/ 	.word	0x00000008
.L_51:


//--------------------- .nv.callgraph             --------------------------
	.section	.nv.callgraph,"",@"SHT_CUDA_CALLGRAPH"
	.align	4
	.sectionentsize	8
	.align		4
        /*0000*/ 	.word	0x00000000
	.align		4
        /*0004*/ 	.word	0xffffffff
	.align		4
        /*0008*/ 	.word	0x00000000
	.align		4
        /*000c*/ 	.word	0xfffffffe
	.align		4
        /*0010*/ 	.word	0x00000000
	.align		4
        /*0014*/ 	.word	0xfffffffd
	.align		4
        /*0018*/ 	.word	0x00000000
	.align		4
        /*001c*/ 	.word	0xfffffffc


//--------------------- .text._Z20TiledMatrixMulKernelPfS_S_iii --------------------------
	.section	.text._Z20TiledMatrixMulKernelPfS_S_iii,"ax",@progbits
	.align	128
        .global         _Z20TiledMatrixMulKernelPfS_S_iii
        .type           _Z20TiledMatrixMulKernelPfS_S_iii,@function
        .size           _Z20TiledMatrixMulKernelPfS_S_iii,(.L_x_8 - _Z20TiledMatrixMulKernelPfS_S_iii)
        .other          _Z20TiledMatrixMulKernelPfS_S_iii,@"STO_CUDA_ENTRY STV_DEFAULT"
_Z20TiledMatrixMulKernelPfS_S_iii:
.text._Z20TiledMatrixMulKernelPfS_S_iii:
[----:B------:R-:W-:Y:S01]  /*0000*/  LDC R1, c[0x0][0x37c] ;  /* 0x0000df00ff017b82 */ /* 0x000fe20000000800 */
[----:B------:R-:W0:Y:S01]  /*0010*/  S2R R18, SR_CTAID.Y ;  /* 0x0000000000127919 */ /* 0x000e220000002600 */
[----:B------:R-:W1:Y:S01]  /*0020*/  LDCU UR10, c[0x0][0x39c] ;  /* 0x00007380ff0a77ac */ /* 0x000e620008000800 */
[----:B------:R-:W-:Y:S01]  /*0030*/  HFMA2 R21, -RZ, RZ, 0, 0 ;  /* 0x00000000ff157431 */ /* 0x000fe200000001ff */
[----:B------:R-:W0:Y:S01]  /*0040*/  S2R R17, SR_TID.Y ;  /* 0x0000000000117919 */ /* 0x000e220000002200 */
[----:B------:R-:W2:Y:S01]  /*0050*/  LDCU UR14, c[0x0][0x3a0] ;  /* 0x00007400ff0e77ac */ /* 0x000ea20008000800 */
[----:B------:R-:W3:Y:S01]  /*0060*/  S2R R2, SR_CTAID.X ;  /* 0x0000000000027919 */ /* 0x000ee20000002500 */
[----:B------:R-:W4:Y:S01]  /*0070*/  LDCU.64 UR8, c[0x0][0x358] ;  /* 0x00006b00ff0877ac */ /* 0x000f220008000a00 */
[----:B------:R-:W3:Y:S01]  /*0080*/  S2R R16, SR_TID.X ;  /* 0x0000000000107919 */ /* 0x000ee20000002100 */
[----:B-1----:R-:W-:Y:S01]  /*0090*/  UISETP.GE.AND UP0, UPT, UR10, 0x1, UPT ;  /* 0x000000010a00788c */ /* 0x002fe2000bf06270 */
[----:B0-----:R-:W-:-:S02]  /*00a0*/  LEA R18, R18, R17, 0x5 ;  /* 0x0000001112127211 */ /* 0x001fc400078e28ff */
[----:B---3--:R-:W-:-:S06]  /*00b0*/  LEA R19, R2, R16, 0x5 ;  /* 0x0000001002137211 */ /* 0x008fcc00078e28ff */
[----:B--2-4-:R-:W-:Y:S05]  /*00c0*/  BRA.U !UP0, `(.L_x_0) ;  /* 0x0000000508c87547 */ /* 0x014fea000b800000 */
[----:B------:R-:W0:Y:S01]  /*00d0*/  S2UR UR7, SR_CgaCtaId ;  /* 0x00000000000779c3 */ /* 0x000e220000008800 */
[----:B------:R-:W1:Y:S01]  /*00e0*/  LDCU UR11, c[0x0][0x3a0] ;  /* 0x00007400ff0b77ac */ /* 0x000e620008000800 */
[----:B------:R-:W-:Y:S01]  /*00f0*/  MOV R21, RZ ;  /* 0x000000ff00157202 */ /* 0x000fe20000000f00 */
[----:B------:R-:W-:Y:S01]  /*0100*/  IMAD R6, R18, UR10, R16 ;  /* 0x0000000a12067c24 */ /* 0x000fe2000f8e0210 */
[----:B------:R-:W-:Y:S01]  /*0110*/  UMOV UR5, 0x400 ;  /* 0x0000040000057882 */ /* 0x000fe20000000000 */
[----:B------:R-:W-:-:S03]  /*0120*/  UIADD3 UR4, UPT, UPT, UR10, 0x1f, URZ ;  /* 0x0000001f0a047890 */ /* 0x000fc6000fffe0ff */
[----:B------:R-:W2:Y:S01]  /*0130*/  LDC R0, c[0x0][0x3a0] ;  /* 0x0000e800ff007b82 */ /* 0x000ea20000000800 */
[----:B------:R-:W-:Y:S02]  /*0140*/  UIADD3 UR6, UPT, UPT, UR5, 0x1000, URZ ;  /* 0x0000100005067890 */ /* 0x000fe4000fffe0ff */
[----:B------:R-:W-:Y:S01]  /*0150*/  USHF.R.U32.HI UR4, URZ, 0x5, UR4 ;  /* 0x00000005ff047899 */ /* 0x000fe20008011604 */
[----:B------:R-:W3:Y:S03]  /*0160*/  LDCU.64 UR12, c[0x0][0x398] ;  /* 0x00007300ff0c77ac */ /* 0x000ee60008000a00 */
[----:B------:R-:W-:Y:S01]  /*0170*/  UIADD3 UR4, UPT, UPT, -UR4, URZ, URZ ;  /* 0x000000ff04047290 */ /* 0x000fe2000fffe1ff */
[----:B-1----:R-:W-:Y:S01]  /*0180*/  IMAD R7, R17, UR11, R16 ;  /* 0x0000000b11077c24 */ /* 0x002fe2000f8e0210 */
[----:B0-----:R-:W-:-:S04]  /*0190*/  ULEA UR5, UR7, UR5, 0x18 ;  /* 0x0000000507057291 */ /* 0x001fc8000f8ec0ff */
[----:B------:R-:W-:Y:S01]  /*01a0*/  LEA R7, R2, R7, 0x5 ;  /* 0x0000000702077211 */ /* 0x000fe200078e28ff */
[----:B------:R-:W-:Y:S01]  /*01b0*/  ULEA UR6, UR7, UR6, 0x18 ;  /* 0x0000000607067291 */ /* 0x000fe2000f8ec0ff */
[----:B------:R-:W-:-:S05]  /*01c0*/  LEA R5, R17, UR5, 0x7 ;  /* 0x0000000511057c11 */ /* 0x000fca000f8e38ff */
[C---:B------:R-:W-:Y:S02]  /*01d0*/  LEA R3, R16.reuse, UR6, 0x2 ;  /* 0x0000000610037c11 */ /* 0x040fe4000f8e10ff */
[----:B------:R-:W-:Y:S02]  /*01e0*/  LEA R4, R16, R5, 0x2 ;  /* 0x0000000510047211 */ /* 0x000fe400078e10ff */
[----:B---3--:R-:W-:-:S07]  /*01f0*/  LEA R2, R17, R3, 0x7 ;  /* 0x0000000311027211 */ /* 0x008fce00078e38ff */
.L_x_1:
[----:B------:R-:W-:Y:S01]  /*0200*/  ISETP.GE.AND P1, PT, R16, UR13, PT ;  /* 0x0000000d10007c0c */ /* 0x000fe2000bf26270 */
[----:B------:R-:W-:Y:S01]  /*0210*/  HFMA2 R24, -RZ, RZ, 0, 0 ;  /* 0x00000000ff187431 */ /* 0x000fe200000001ff */
[----:B------:R-:W-:Y:S02]  /*0220*/  ISETP.GE.AND P0, PT, R17, UR13, PT ;  /* 0x0000000d11007c0c */ /* 0x000fe4000bf06270 */
[----:B------:R-:W-:Y:S02]  /*0230*/  ISETP.GE.OR P1, PT, R18, UR12, P1 ;  /* 0x0000000c12007c0c */ /* 0x000fe40008f26670 */
[----:B--2---:R-:W-:Y:S02]  /*0240*/  ISETP.GE.OR P0, PT, R19, R0, P0 ;  /* 0x000000001300720c */ /* 0x004fe40000706670 */
[----:B------:R-:W-:-:S09]  /*0250*/  MOV R29, RZ ;  /* 0x000000ff001d7202 */ /* 0x000fd20000000f00 */
[----:B------:R-:W0:Y:S08]  /*0260*/  @!P1 LDC.64 R10, c[0x0][0x380] ;  /* 0x0000e000ff0a9b82 */ /* 0x000e300000000a00 */
[----:B------:R-:W1:Y:S01]  /*0270*/  @!P0 LDC.64 R8, c[0x0][0x388] ;  /* 0x0000e200ff088b82 */ /* 0x000e620000000a00 */
[----:B0-----:R-:W-:-:S05]  /*0280*/  @!P1 IMAD.WIDE.U32 R10, R6, 0x4, R10 ;  /* 0x00000004060a9825 */ /* 0x001fca00078e000a */
[----:B------:R-:W2:Y:S01]  /*0290*/  @!P1 LDG.E R29, desc[UR8][R10.64] ;  /* 0x000000080a1d9981 */ /* 0x000ea2000c1e1900 */
[----:B-1----:R-:W-:-:S05]  /*02a0*/  @!P0 IMAD.WIDE R22, R7, 0x4, R8 ;  /* 0x0000000407168825 */ /* 0x002fca00078e0208 */
[----:B------:R-:W3:Y:S01]  /*02b0*/  @!P0 LDG.E R24, desc[UR8][R22.64] ;  /* 0x0000000816188981 */ /* 0x000ee2000c1e1900 */
[----:B------:R-:W-:-:S04]  /*02c0*/  UIADD3 UR4, UPT, UPT, UR4, 0x1, URZ ;  /* 0x0000000104047890 */ /* 0x000fc8000fffe0ff */
[----:B------:R-:W-:Y:S01]  /*02d0*/  UISETP.NE.AND UP0, UPT, UR4, URZ, UPT ;  /* 0x000000ff0400728c */ /* 0x000fe2000bf05270 */
[----:B------:R-:W-:Y:S01]  /*02e0*/  IADD3 R17, PT, PT, R17, 0x20, RZ ;  /* 0x0000002011117810 */ /* 0x000fe20007ffe0ff */
[----:B--2---:R-:W-:Y:S04]  /*02f0*/  STS [R4], R29 ;  /* 0x0000001d04007388 */ /* 0x004fe80000000800 */
[----:B---3--:R-:W-:Y:S01]  /*0300*/  STS [R2], R24 ;  /* 0x0000001802007388 */ /* 0x008fe20000000800 */
[----:B------:R-:W-:Y:S06]  /*0310*/  BAR.SYNC.DEFER_BLOCKING 0x0 ;  /* 0x0000000000007b1d */ /* 0x000fec0000010000 */
[----:B------:R-:W-:Y:S04]  /*0320*/  LDS R28, [R3] ;  /* 0x00000000031c7984 */ /* 0x000fe80000000800 */
[----:B------:R-:W0:Y:S04]  /*0330*/  LDS.128 R12, [R5] ;  /* 0x00000000050c7984 */ /* 0x000e280000000c00 */
[----:B------:R-:W1:Y:S04]  /*0340*/  LDS R23, [R3+0x80] ;  /* 0x0000800003177984 */ /* 0x000e680000000800 */
[----:B------:R-:W2:Y:S04]  /*0350*/  LDS R27, [R3+0x100] ;  /* 0x00010000031b7984 */ /* 0x000ea80000000800 */
[----:B------:R-:W3:Y:S04]  /*0360*/  LDS R26, [R3+0x180] ;  /* 0x00018000031a7984 */ /* 0x000ee80000000800 */
[----:B------:R-:W-:Y:S04]  /*0370*/  LDS R25, [R3+0x200] ;  /* 0x0002000003197984 */ /* 0x000fe80000000800 */
[----:B------:R-:W4:Y:S04]  /*0380*/  LDS.128 R8, [R5+0x10] ;  /* 0x0000100005087984 */ /* 0x000f280000000c00 */
[----:B------:R-:W5:Y:S04]  /*0390*/  LDS R20, [R3+0x280] ;  /* 0x0002800003147984 */ /* 0x000f680000000800 */
[----:B------:R-:W-:Y:S04]  /*03a0*/  LDS R24, [R3+0x380] ;  /* 0x0003800003187984 */ /* 0x000fe80000000800 */
[----:B------:R-:W-:Y:S01]  /*03b0*/  LDS R22, [R3+0x480] ;  /* 0x0004800003167984 */ /* 0x000fe20000000800 */
[----:B0-----:R-:W-:-:S03]  /*03c0*/  FFMA R12, R12, R28, R21 ;  /* 0x0000001c0c0c7223 */ /* 0x001fc60000000015 */
[----:B------:R-:W0:Y:S01]  /*03d0*/  LDS R21, [R3+0x300] ;  /* 0x0003000003157984 */ /* 0x000e220000000800 */
[----:B-1----:R-:W-:-:S03]  /*03e0*/  FFMA R12, R23, R13, R12 ;  /* 0x0000000d170c7223 */ /* 0x002fc6000000000c */
[----:B------:R-:W-:Y:S01]  /*03f0*/  LDS R23, [R3+0x400] ;  /* 0x0004000003177984 */ /* 0x000fe20000000800 */
[----:B--2---:R-:W-:-:S04]  /*0400*/  FFMA R27, R27, R14, R12 ;  /* 0x0000000e1b1b7223 */ /* 0x004fc8000000000c */
[----:B---3--:R-:W-:Y:S02]  /*0410*/  FFMA R27, R26, R15, R27 ;  /* 0x0000000f1a1b7223 */ /* 0x008fe4000000001b */
[----:B------:R-:W1:Y:S04]  /*0420*/  LDS.128 R12, [R5+0x20] ;  /* 0x00002000050c7984 */ /* 0x000e680000000c00 */
[----:B------:R-:W-:Y:S01]  /*0430*/  LDS R26, [R3+0x580] ;  /* 0x00058000031a7984 */ /* 0x000fe20000000800 */
[----:B----4-:R-:W-:-:S03]  /*0440*/  FFMA R27, R8, R25, R27 ;  /* 0x00000019081b7223 */ /* 0x010fc6000000001b */
[----:B------:R-:W2:Y:S01]  /*0450*/  LDS R25, [R3+0x500] ;  /* 0x0005000003197984 */ /* 0x000ea20000000800 */
[----:B-----5:R-:W-:-:S04]  /*0460*/  FFMA R20, R20, R9, R27 ;  /* 0x0000000914147223 */ /* 0x020fc8000000001b */
[----:B0-----:R-:W-:Y:S02]  /*0470*/  FFMA R21, R21, R10, R20 ;  /* 0x0000000a15157223 */ /* 0x001fe40000000014 */
[----:B------:R-:W-:Y:S02]  /*0480*/  LDS R20, [R3+0x680] ;  /* 0x0006800003147984 */ /* 0x000fe40000000800 */
[----:B------:R-:W-:Y:S02]  /*0490*/  FFMA R27, R24, R11, R21 ;  /* 0x0000000b181b7223 */ /* 0x000fe40000000015 */
[----:B------:R-:W-:Y:S04]  /*04a0*/  LDS R21, [R3+0x600] ;  /* 0x0006000003157984 */ /* 0x000fe80000000800 */
[----:B------:R-:W0:Y:S01]  /*04b0*/  LDS.128 R8, [R5+0x30] ;  /* 0x0000300005087984 */ /* 0x000e220000000c00 */
[----:B-1----:R-:W-:-:S03]  /*04c0*/  FFMA R27, R12, R23, R27 ;  /* 0x000000170c1b7223 */ /* 0x002fc6000000001b */
[----:B------:R-:W1:Y:S01]  /*04d0*/  LDS R23, [R3+0x700] ;  /* 0x0007000003177984 */ /* 0x000e620000000800 */
[----:B------:R-:W-:-:S03]  /*04e0*/  FFMA R22, R22, R13, R27 ;  /* 0x0000000d16167223 */ /* 0x000fc6000000001b */
[----:B------:R-:W3:Y:S01]  /*04f0*/  LDS R24, [R3+0x780] ;  /* 0x0007800003187984 */ /* 0x000ee20000000800 */
[----:B--2---:R-:W-:-:S03]  /*0500*/  FFMA R25, R25, R14, R22 ;  /* 0x0000000e19197223 */ /* 0x004fc60000000016 */
[----:B------:R-:W-:Y:S01]  /*0510*/  LDS R22, [R3+0x880] ;  /* 0x0008800003167984 */ /* 0x000fe20000000800 */
[----:B------:R-:W-:-:S03]  /*0520*/  FFMA R27, R26, R15, R25 ;  /* 0x0000000f1a1b7223 */ /* 0x000fc60000000019 */
[----:B------:R-:W-:Y:S04]  /*0530*/  LDS R25, [R3+0x800] ;  /* 0x0008000003197984 */ /* 0x000fe80000000800 */
[----:B------:R-:W2:Y:S04]  /*0540*/  LDS.128 R12, [R5+0x40] ;  /* 0x00004000050c7984 */ /* 0x000ea80000000c00 */
[----:B------:R-:W-:Y:S01]  /*0550*/  LDS R26, [R3+0x980] ;  /* 0x00098000031a7984 */ /* 0x000fe20000000800 */
[----:B0-----:R-:W-:-:S03]  /*0560*/  FFMA R27, R8, R21, R27 ;  /* 0x00000015081b7223 */ /* 0x001fc6000000001b */
[----:B------:R-:W0:Y:S01]  /*0570*/  LDS R21, [R3+0x900] ;  /* 0x0009000003157984 */ /* 0x000e220000000800 */
[----:B------:R-:W-:-:S04]  /*0580*/  FFMA R20, R20, R9, R27 ;  /* 0x0000000914147223 */ /* 0x000fc8000000001b */
[----:B-1----:R-:W-:Y:S02]  /*0590*/  FFMA R23, R23, R10, R20 ;  /* 0x0000000a17177223 */ /* 0x002fe40000000014 */
[----:B------:R-:W-:Y:S02]  /*05a0*/  LDS R20, [R3+0xa80] ;  /* 0x000a800003147984 */ /* 0x000fe40000000800 */
[----:B---3--:R-:W-:Y:S02]  /*05b0*/  FFMA R27, R24, R11, R23 ;  /* 0x0000000b181b7223 */ /* 0x008fe40000000017 */
[----:B------:R-:W-:Y:S04]  /*05c0*/  LDS R23, [R3+0xa00] ;  /* 0x000a000003177984 */ /* 0x000fe80000000800 */
[----:B------:R-:W1:Y:S01]  /*05d0*/  LDS.128 R8, [R5+0x50] ;  /* 0x0000500005087984 */ /* 0x000e620000000c00 */
[----:B--2---:R-:W-:-:S03]  /*05e0*/  FFMA R27, R12, R25, R27 ;  /* 0x000000190c1b7223 */ /* 0x004fc6000000001b */
[----:B------:R-:W2:Y:S01]  /*05f0*/  LDS R25, [R3+0xb00] ;  /* 0x000b000003197984 */ /* 0x000ea20000000800 */
[----:B------:R-:W-:-:S03]  /*0600*/  FFMA R12, R22, R13, R27 ;  /* 0x0000000d160c7223 */ /* 0x000fc6000000001b */
[----:B------:R-:W3:Y:S04]  /*0610*/  LDS R22, [R3+0xb80] ;  /* 0x000b800003167984 */ /* 0x000ee80000000800 */
[----:B------:R-:W-:Y:S01]  /*0620*/  LDS R24, [R3+0xc80] ;  /* 0x000c800003187984 */ /* 0x000fe20000000800 */
[----:B0-----:R-:W-:-:S04]  /*0630*/  FFMA R21, R21, R14, R12 ;  /* 0x0000000e15157223 */ /* 0x001fc8000000000c */
[----:B------:R-:W-:Y:S02]  /*0640*/  FFMA R27, R26, R15, R21 ;  /* 0x0000000f1a1b7223 */ /* 0x000fe40000000015 */
[----:B------:R-:W-:Y:S04]  /*0650*/  LDS R21, [R3+0xc00] ;  /* 0x000c000003157984 */ /* 0x000fe80000000800 */
[----:B------:R-:W0:Y:S01]  /*0660*/  LDS.128 R12, [R5+0x60] ;  /* 0x00006000050c7984 */ /* 0x000e220000000c00 */
[----:B-1----:R-:W-:-:S04]  /*0670*/  FFMA R23, R8, R23, R27 ;  /* 0x0000001708177223 */ /* 0x002fc8000000001b */
[----:B------:R-:W-:Y:S02]  /*0680*/  FFMA R20, R20, R9, R23 ;  /* 0x0000000914147223 */ /* 0x000fe40000000017 */
[----:B------:R-:W1:Y:S02]  /*0690*/  LDS R23, [R3+0xd00] ;  /* 0x000d000003177984 */ /* 0x000e640000000800 */
[----:B--2---:R-:W-:Y:S02]  /*06a0*/  FFMA R25, R25, R10, R20 ;  /* 0x0000000a19197223 */ /* 0x004fe40000000014 */
[----:B------:R-:W2:Y:S02]  /*06b0*/  LDS R20, [R3+0xd80] ;  /* 0x000d800003147984 */ /* 0x000ea40000000800 */
[----:B---3--:R-:W-:Y:S02]  /*06c0*/  FFMA R27, R22, R11, R25 ;  /* 0x0000000b161b7223 */ /* 0x008fe40000000019 */
[----:B------:R-:W-:Y:S04]  /*06d0*/  LDS R25, [R3+0xe00] ;  /* 0x000e000003197984 */ /* 0x000fe80000000800 */
[----:B------:R-:W3:Y:S04]  /*06e0*/  LDS.128 R8, [R5+0x70] ;  /* 0x0000700005087984 */ /* 0x000ee80000000c00 */
[----:B------:R-:W4:Y:S01]  /*06f0*/  LDS R22, [R3+0xe80] ;  /* 0x000e800003167984 */ /* 0x000f220000000800 */
[----:B0-----:R-:W-:-:S03]  /*0700*/  FFMA R27, R12, R21, R27 ;  /* 0x000000150c1b7223 */ /* 0x001fc6000000001b */
[----:B------:R-:W0:Y:S04]  /*0710*/  LDS R21, [R3+0xf00] ;  /* 0x000f000003157984 */ /* 0x000e280000000800 */
[----:B------:R-:W5:Y:S01]  /*0720*/  LDS R12, [R3+0xf80] ;  /* 0x000f8000030c7984 */ /* 0x000f620000000800 */
[----:B------:R-:W-:-:S04]  /*0730*/  FFMA R24, R24, R13, R27 ;  /* 0x0000000d18187223 */ /* 0x000fc8000000001b */
[----:B-1----:R-:W-:-:S04]  /*0740*/  FFMA R23, R23, R14, R24 ;  /* 0x0000000e17177223 */ /* 0x002fc80000000018 */
[----:B--2---:R-:W-:-:S04]  /*0750*/  FFMA R15, R20, R15, R23 ;  /* 0x0000000f140f7223 */ /* 0x004fc80000000017 */
[----:B---3--:R-:W-:-:S04]  /*0760*/  FFMA R15, R8, R25, R15 ;  /* 0x00000019080f7223 */ /* 0x008fc8000000000f */
[----:B----4-:R-:W-:Y:S01]  /*0770*/  FFMA R22, R22, R9, R15 ;  /* 0x0000000916167223 */ /* 0x010fe2000000000f */
[----:B------:R-:W-:Y:S02]  /*0780*/  IADD3 R16, PT, PT, R16, 0x20, RZ ;  /* 0x0000002010107810 */ /* 0x000fe40007ffe0ff */
[----:B------:R-:W-:Y:S02]  /*0790*/  IADD3 R6, PT, PT, R6, 0x20, RZ ;  /* 0x0000002006067810 */ /* 0x000fe40007ffe0ff */
[----:B------:R-:W-:Y:S01]  /*07a0*/  LEA R7, R0, R7, 0x5 ;  /* 0x0000000700077211 */ /* 0x000fe200078e28ff */
[----:B0-----:R-:W-:-:S04]  /*07b0*/  FFMA R21, R21, R10, R22 ;  /* 0x0000000a15157223 */ /* 0x001fc80000000016 */
[----:B-----5:R-:W-:Y:S01]  /*07c0*/  FFMA R21, R12, R11, R21 ;  /* 0x0000000b0c157223 */ /* 0x020fe20000000015 */
[----:B------:R-:W-:Y:S06]  /*07d0*/  BAR.SYNC.DEFER_BLOCKING 0x0 ;  /* 0x0000000000007b1d */ /* 0x000fec0000010000 */
[----:B------:R-:W-:Y:S05]  /*07e0*/  BRA.U UP0, `(.L_x_1) ;  /* 0xfffffff900847547 */ /* 0x000fea000b83ffff */
.L_x_0:
[----:B------:R-:W0:Y:S01]  /*07f0*/  LDCU UR4, c[0x0][0x398] ;  /* 0x00007300ff0477ac */ /* 0x000e220008000800 */
[----:B------:R-:W-:-:S04]  /*0800*/  ISETP.GE.AND P0, PT, R19, UR14, PT ;  /* 0x0000000e13007c0c */ /* 0x000fc8000bf06270 */
[----:B0-----:R-:W-:-:S13]  /*0810*/  ISETP.GE.OR P0, PT, R18, UR4, P0 ;  /* 0x0000000412007c0c */ /* 0x001fda0008706670 */
[----:B------:R-:W-:Y:S05]  /*0820*/  @P0 EXIT ;  /* 0x000000000000094d */ /* 0x000fea0003800000 */
[----:B------:R-:W0:Y:S01]  /*0830*/  LDC.64 R2, c[0x0][0x390] ;  /* 0x0000e400ff027b82 */ /* 0x000e220000000a00 */
[----:B------:R-:W-:-:S04]  /*0840*/  IMAD R19, R18, UR14, R19 ;  /* 0x0000000e12137c24 */ /* 0x000fc8000f8e0213 */
[----:B0-----:R-:W-:-:S05]  /*0850*/  IMAD.WIDE R2, R19, 0x4, R2 ;  /* 0x0000000413027825 */ /* 0x001fca00078e0202 */
[----:B------:R-:W-:Y:S01]  /*0860*/  STG.E desc[UR8][R2.64], R21 ;  /* 0x0000001502007986 */ /* 0x000fe2000c101908 */
[----:B------:R-:W-:Y:S05]  /*0870*/  EXIT ;  /* 0x000000000000794d */ /* 0x000fea0003800000 */
.L_x_2:
[----:B------:R-:W-:-:S00]  /*0880*/  BRA `(.L_x_2) ;  /* 0xfffffffc00fc7947 */ /* 0x000fc0000383ffff */
[----:B------:R-:W-:-:S00]  /*0890*/  NOP ;  /* 0x0000000000007918 */ /* 0x000fc00000000000 */
        /* <DEDUP_REMOVED lines=14> */
.L_x_8:


//--------------------- .text._Z15MatrixMulKernelPfS_S_iii --------------------------
	.section	.text._Z15MatrixMulKernelPfS_S_iii,"ax",@progbits
	.align	128
        .global         _Z15MatrixMulKernelPfS_S_iii
        .type           _Z15MatrixMulKernelPfS_S_iii,@function
        .size           _Z15MatrixMulKernelPfS_S_iii,(.L_x_9 - _Z15MatrixMulKernelPfS_S_iii)
        .other          _Z15MatrixMulKernelPfS_S_iii,@"STO_CUDA_ENTRY STV_DEFAULT"
_Z15MatrixMulKernelPfS_S_iii:
.text._Z15MatrixMulKernelPfS_S_iii:
[----:B------:R-:W-:Y:S01]  /*0000*/  LDC R1, c[0x0][0x37c] ;  /* 0x0000df00ff017b82 */ /* 0x000fe20000000800 */
[----:B------:R-:W0:Y:S07]  /*0010*/  S2R R3, SR_TID.X ;  /* 0x0000000000037919 */ /* 0x000e2e0000002100 */
[----:B------:R-:W0:Y:S01]  /*0020*/  S2UR UR4, SR_CTAID.X ;  /* 0x00000000000479c3 */ /* 0x000e220000002500 */
[----:B------:R-:W1:Y:S01]  /*0030*/  LDCU UR6, c[0x0][0x398] ;  /* 0x00007300ff0677ac */ /* 0x000e620008000800 */
[----:B------:R-:W2:Y:S06]  /*0040*/  S2R R5, SR_TID.Y ;  /* 0x0000000000057919 */ /* 0x000eac0000002200 */
[----:B------:R-:W0:Y:S08]  /*0050*/  LDC R0, c[0x0][0x360] ;  /* 0x0000d800ff007b82 */ /* 0x000e300000000800 */
[----:B------:R-:W2:Y:S08]  /*0060*/  S2UR UR5, SR_CTAID.Y ;  /* 0x00000000000579c3 */ /* 0x000eb00000002600 */
[----:B------:R-:W2:Y:S08]  /*0070*/  LDC R16, c[0x0][0x364] ;  /* 0x0000d900ff107b82 */ /* 0x000eb00000000800 */
[----:B------:R-:W3:Y:S01]  /*0080*/  LDC R17, c[0x0][0x3a0] ;  /* 0x0000e800ff117b82 */ /* 0x000ee20000000800 */
[----:B0-----:R-:W-:-:S02]  /*0090*/  IMAD R0, R0, UR4, R3 ;  /* 0x0000000400007c24 */ /* 0x001fc4000f8e0203 */
[----:B--2---:R-:W-:-:S03]  /*00a0*/  IMAD R16, R16, UR5, R5 ;  /* 0x0000000510107c24 */ /* 0x004fc6000f8e0205 */
[----:B---3--:R-:W-:-:S04]  /*00b0*/  ISETP.GE.AND P0, PT, R0, R17, PT ;  /* 0x000000110000720c */ /* 0x008fc80003f06270 */
[----:B-1----:R-:W-:-:S13]  /*00c0*/  ISETP.GE.OR P0, PT, R16, UR6, P0 ;  /* 0x0000000610007c0c */ /* 0x002fda0008706670 */
[----:B------:R-:W-:Y:S05]  /*00d0*/  @P0 EXIT ;  /* 0x000000000000094d */ /* 0x000fea0003800000 */
[----:B------:R-:W0:Y:S01]  /*00e0*/  LDC R19, c[0x0][0x39c] ;  /* 0x0000e700ff137b82 */ /* 0x000e220000000800 */
[----:B------:R-:W1:Y:S01]  /*00f0*/  LDCU.64 UR4, c[0x0][0x358] ;  /* 0x00006b00ff0477ac */ /* 0x000e620008000a00 */
[----:B------:R-:W-:Y:S01]  /*0100*/  HFMA2 R24, -RZ, RZ, 0, 0 ;  /* 0x00000000ff187431 */ /* 0x000fe200000001ff */
[----:B0-----:R-:W-:-:S13]  /*0110*/  ISETP.GE.AND P0, PT, R19, 0x1, PT ;  /* 0x000000011300780c */ /* 0x001fda0003f06270 */
[----:B-1----:R-:W-:Y:S05]  /*0120*/  @!P0 BRA `(.L_x_3) ;  /* 0x0000000400e08947 */ /* 0x002fea0003800000 */
[C---:B------:R-:W-:Y:S01]  /*0130*/  ISETP.GE.U32.AND P1, PT, R19.reuse, 0x8, PT ;  /* 0x000000081300780c */ /* 0x040fe20003f26070 */
[----:B------:R-:W-:Y:S01]  /*0140*/  IMAD R20, R16, R19, RZ ;  /* 0x0000001310147224 */ /* 0x000fe200078e02ff */
[----:B------:R-:W-:Y:S02]  /*0150*/  LOP3.LUT R27, R19, 0x7, RZ, 0xc0, !PT ;  /* 0x00000007131b7812 */ /* 0x000fe400078ec0ff */
[----:B------:R-:W-:Y:S02]  /*0160*/  MOV R24, RZ ;  /* 0x000000ff00187202 */ /* 0x000fe40000000f00 */
[----:B------:R-:W-:Y:S02]  /*0170*/  ISETP.NE.AND P0, PT, R27, RZ, PT ;  /* 0x000000ff1b00720c */ /* 0x000fe40003f05270 */
[----:B------:R-:W-:-:S05]  /*0180*/  MOV R21, RZ ;  /* 0x000000ff00157202 */ /* 0x000fca0000000f00 */
[----:B------:R-:W-:Y:S06]  /*0190*/  @!P1 BRA `(.L_x_4) ;  /* 0x0000000000c49947 */ /* 0x000fec0003800000 */
[----:B------:R-:W0:Y:S01]  /*01a0*/  LDC.64 R2, c[0x0][0x380] ;  /* 0x0000e000ff027b82 */ /* 0x000e220000000a00 */
[----:B------:R-:W-:Y:S02]  /*01b0*/  LOP3.LUT R21, R19, 0x7ffffff8, RZ, 0xc0, !PT ;  /* 0x7ffffff813157812 */ /* 0x000fe400078ec0ff */
[----:B------:R-:W-:Y:S02]  /*01c0*/  MOV R24, RZ ;  /* 0x000000ff00187202 */ /* 0x000fe40000000f00 */
[----:B------:R-:W-:Y:S02]  /*01d0*/  MOV R18, R0 ;  /* 0x0000000000127202 */ /* 0x000fe40000000f00 */
[----:B------:R-:W-:Y:S01]  /*01e0*/  IADD3 R22, PT, PT, -R21, RZ, RZ ;  /* 0x000000ff15167210 */ /* 0x000fe20007ffe1ff */
[----:B0-----:R-:W-:-:S03]  /*01f0*/  IMAD.WIDE.U32 R2, R20, 0x4, R2 ;  /* 0x0000000414027825 */ /* 0x001fc600078e0002 */
[----:B------:R-:W-:-:S04]  /*0200*/  IADD3 R4, P1, PT, R2, 0x10, RZ ;  /* 0x0000001002047810 */ /* 0x000fc80007f3e0ff */
[----:B------:R-:W-:-:S09]  /*0210*/  IADD3.X R5, PT, PT, RZ, R3, RZ, P1, !PT ;  /* 0x00000003ff057210 */ /* 0x000fd20000ffe4ff */
.L_x_5:
[----:B------:R-:W0:Y:S01]  /*0220*/  LDC.64 R14, c[0x0][0x388] ;  /* 0x0000e200ff0e7b82 */ /* 0x000e220000000a00 */
[----:B------:R-:W-:Y:S02]  /*0230*/  MOV R2, R4 ;  /* 0x0000000400027202 */ /* 0x000fe40000000f00 */
[----:B------:R-:W-:-:S05]  /*0240*/  MOV R3, R5 ;  /* 0x0000000500037202 */ /* 0x000fca0000000f00 */
[----:B------:R-:W2:Y:S04]  /*0250*/  LDG.E R25, desc[UR4][R2.64+-0x10] ;  /* 0xfffff00402197981 */ /* 0x000ea8000c1e1900 */
[----:B------:R-:W3:Y:S04]  /*0260*/  LDG.E R23, desc[UR4][R2.64+-0xc] ;  /* 0xfffff40402177981 */ /* 0x000ee8000c1e1900 */
[----:B------:R-:W4:Y:S04]  /*0270*/  LDG.E R29, desc[UR4][R2.64+-0x8] ;  /* 0xfffff804021d7981 */ /* 0x000f28000c1e1900 */
[----:B------:R-:W5:Y:S01]  /*0280*/  LDG.E R28, desc[UR4][R2.64+-0x4] ;  /* 0xfffffc04021c7981 */ /* 0x000f62000c1e1900 */
[----:B0-----:R-:W-:-:S05]  /*0290*/  IMAD.WIDE R14, R18, 0x4, R14 ;  /* 0x00000004120e7825 */ /* 0x001fca00078e020e */
[----:B------:R0:W2:Y:S01]  /*02a0*/  LDG.E R26, desc[UR4][R14.64] ;  /* 0x000000040e1a7981 */ /* 0x0000a2000c1e1900 */
[----:B------:R-:W-:-:S04]  /*02b0*/  IMAD.WIDE R12, R17, 0x4, R14 ;  /* 0x00000004110c7825 */ /* 0x000fc800078e020e */
[C---:B------:R-:W-:Y:S02]  /*02c0*/  IMAD.WIDE R4, R17.reuse, 0x4, R12 ;  /* 0x0000000411047825 */ /* 0x040fe400078e020c */
[----:B------:R-:W3:Y:S02]  /*02d0*/  LDG.E R12, desc[UR4][R12.64] ;  /* 0x000000040c0c7981 */ /* 0x000ee4000c1e1900 */
[C---:B------:R-:W-:Y:S02]  /*02e0*/  IMAD.WIDE R8, R17.reuse, 0x4, R4 ;  /* 0x0000000411087825 */ /* 0x040fe400078e0204 */
[----:B------:R-:W4:Y:S02]  /*02f0*/  LDG.E R4, desc[UR4][R4.64] ;  /* 0x0000000404047981 */ /* 0x000f24000c1e1900 */
[C---:B------:R-:W-:Y:S02]  /*0300*/  IMAD.WIDE R6, R17.reuse, 0x4, R8 ;  /* 0x0000000411067825 */ /* 0x040fe400078e0208 */
[----:B------:R-:W5:Y:S02]  /*0310*/  LDG.E R8, desc[UR4][R8.64] ;  /* 0x0000000408087981 */ /* 0x000f64000c1e1900 */
[----:B------:R-:W-:-:S02]  /*0320*/  IMAD.WIDE R10, R17, 0x4, R6 ;  /* 0x00000004110a7825 */ /* 0x000fc400078e0206 */
[----:B------:R-:W5:Y:S04]  /*0330*/  LDG.E R5, desc[UR4][R2.64] ;  /* 0x0000000402057981 */ /* 0x000f68000c1e1900 */
[----:B------:R-:W5:Y:S01]  /*0340*/  LDG.E R6, desc[UR4][R6.64] ;  /* 0x0000000406067981 */ /* 0x000f62000c1e1900 */
[----:B0-----:R-:W-:-:S03]  /*0350*/  IMAD.WIDE R14, R17, 0x4, R10 ;  /* 0x00000004110e7825 */ /* 0x001fc600078e020a */
[----:B------:R-:W5:Y:S04]  /*0360*/  LDG.E R10, desc[UR4][R10.64] ;  /* 0x000000040a0a7981 */ /* 0x000f68000c1e1900 */
[----:B------:R-:W5:Y:S04]  /*0370*/  LDG.E R13, desc[UR4][R14.64] ;  /* 0x000000040e0d7981 */ /* 0x000f68000c1e1900 */
[----:B------:R-:W5:Y:S04]  /*0380*/  LDG.E R7, desc[UR4][R2.64+0x4] ;  /* 0x0000040402077981 */ /* 0x000f68000c1e1900 */
[----:B------:R-:W5:Y:S01]  /*0390*/  LDG.E R9, desc[UR4][R2.64+0xc] ;  /* 0x00000c0402097981 */ /* 0x000f62000c1e1900 */
[----:B--2---:R-:W-:Y:S01]  /*03a0*/  FFMA R26, R25, R26, R24 ;  /* 0x0000001a191a7223 */ /* 0x004fe20000000018 */
[----:B------:R-:W-:-:S02]  /*03b0*/  IMAD.WIDE R24, R17, 0x4, R14 ;  /* 0x0000000411187825 */ /* 0x000fc400078e020e */
[----:B------:R-:W2:Y:S04]  /*03c0*/  LDG.E R14, desc[UR4][R2.64+0x8] ;  /* 0x00000804020e7981 */ /* 0x000ea8000c1e1900 */
[----:B------:R-:W2:Y:S01]  /*03d0*/  LDG.E R24, desc[UR4][R24.64] ;  /* 0x0000000418187981 */ /* 0x000ea2000c1e1900 */
[----:B---3--:R-:W-:Y:S01]  /*03e0*/  FFMA R12, R23, R12, R26 ;  /* 0x0000000c170c7223 */ /* 0x008fe2000000001a */
[----:B------:R-:W-:-:S03]  /*03f0*/  IADD3 R22, PT, PT, R22, 0x8, RZ ;  /* 0x0000000816167810 */ /* 0x000fc60007ffe0ff */
[----:B----4-:R-:W-:Y:S01]  /*0400*/  FFMA R29, R29, R4, R12 ;  /* 0x000000041d1d7223 */ /* 0x010fe2000000000c */
[----:B------:R-:W-:-:S03]  /*0410*/  ISETP.NE.AND P1, PT, R22, RZ, PT ;  /* 0x000000ff1600720c */ /* 0x000fc60003f25270 */
[----:B-----5:R-:W-:Y:S01]  /*0420*/  FFMA R8, R28, R8, R29 ;  /* 0x000000081c087223 */ /* 0x020fe2000000001d */
[----:B------:R-:W-:-:S03]  /*0430*/  IADD3 R4, P2, PT, R2, 0x20, RZ ;  /* 0x0000002002047810 */ /* 0x000fc60007f5e0ff */
[----:B------:R-:W-:Y:S01]  /*0440*/  FFMA R6, R5, R6, R8 ;  /* 0x0000000605067223 */ /* 0x000fe20000000008 */
[----:B------:R-:W-:Y:S02]  /*0450*/  IADD3.X R5, PT, PT, RZ, R3, RZ, P2, !PT ;  /* 0x00000003ff057210 */ /* 0x000fe400017fe4ff */
[----:B------:R-:W-:Y:S01]  /*0460*/  LEA R18, R17, R18, 0x3 ;  /* 0x0000001211127211 */ /* 0x000fe200078e18ff */
[----:B------:R-:W-:-:S04]  /*0470*/  FFMA R7, R7, R10, R6 ;  /* 0x0000000a07077223 */ /* 0x000fc80000000006 */
[----:B--2---:R-:W-:-:S04]  /*0480*/  FFMA R14, R14, R13, R7 ;  /* 0x0000000d0e0e7223 */ /* 0x004fc80000000007 */
[----:B------:R-:W-:Y:S01]  /*0490*/  FFMA R24, R9, R24, R14 ;  /* 0x0000001809187223 */ /* 0x000fe2000000000e */
[----:B------:R-:W-:Y:S06]  /*04a0*/  @P1 BRA `(.L_x_5) ;  /* 0xfffffffc005c1947 */ /* 0x000fec000383ffff */
.L_x_4:
[----:B------:R-:W-:Y:S05]  /*04b0*/  @!P0 BRA `(.L_x_3) ;  /* 0x0000000000fc8947 */ /* 0x000fea0003800000 */
[----:B------:R-:W-:Y:S02]  /*04c0*/  ISETP.GE.U32.AND P1, PT, R27, 0x4, PT ;  /* 0x000000041b00780c */ /* 0x000fe40003f26070 */
[----:B------:R-:W-:-:S04]  /*04d0*/  LOP3.LUT R14, R19, 0x3, RZ, 0xc0, !PT ;  /* 0x00000003130e7812 */ /* 0x000fc800078ec0ff */
[----:B------:R-:W-:-:S07]  /*04e0*/  ISETP.NE.AND P0, PT, R14, RZ, PT ;  /* 0x000000ff0e00720c */ /* 0x000fce0003f05270 */
[----:B------:R-:W-:Y:S06]  /*04f0*/  @!P1 BRA `(.L_x_6) ;  /* 0x00000000006c9947 */ /* 0x000fec0003800000 */
[----:B------:R-:W0:Y:S01]  /*0500*/  LDC.64 R4, c[0x0][0x388] ;  /* 0x0000e200ff047b82 */ /* 0x000e220000000a00 */
[----:B------:R-:W1:Y:S01]  /*0510*/  LDCU.64 UR6, c[0x0][0x380] ;  /* 0x00007000ff0677ac */ /* 0x000e620008000a00 */
[----:B------:R-:W-:Y:S01]  /*0520*/  IMAD R7, R21, R17, R0 ;  /* 0x0000001115077224 */ /* 0x000fe200078e0200 */
[CC--:B------:R-:W-:Y:S02]  /*0530*/  IADD3 R3, PT, PT, R20.reuse, R21.reuse, RZ ;  /* 0x0000001514037210 */ /* 0x0c0fe40007ffe0ff */
[----:B------:R-:W-:-:S03]  /*0540*/  IADD3 R8, P1, PT, R20, R21, RZ ;  /* 0x0000001514087210 */ /* 0x000fc60007f3e0ff */
[----:B------:R-:W2:Y:S01]  /*0550*/  LDC.64 R12, c[0x0][0x380] ;  /* 0x0000e000ff0c7b82 */ /* 0x000ea20000000a00 */
[----:B0-----:R-:W-:-:S04]  /*0560*/  IMAD.WIDE R4, R7, 0x4, R4 ;  /* 0x0000000407047825 */ /* 0x001fc800078e0204 */
[----:B------:R-:W-:Y:S02]  /*0570*/  IMAD.WIDE R6, R17, 0x4, R4 ;  /* 0x0000000411067825 */ /* 0x000fe400078e0204 */
[----:B------:R-:W3:Y:S02]  /*0580*/  LDG.E R4, desc[UR4][R4.64] ;  /* 0x0000000404047981 */ /* 0x000ee4000c1e1900 */
[----:B--2---:R-:W-:Y:S01]  /*0590*/  IMAD.WIDE.U32 R12, R3, 0x4, R12 ;  /* 0x00000004030c7825 */ /* 0x004fe200078e000c */
[----:B------:R-:W-:Y:S02]  /*05a0*/  IADD3.X R3, PT, PT, RZ, RZ, RZ, P1, !PT ;  /* 0x000000ffff037210 */ /* 0x000fe40000ffe4ff */
[----:B-1----:R-:W-:-:S03]  /*05b0*/  LEA R2, P1, R8, UR6, 0x2 ;  /* 0x0000000608027c11 */ /* 0x002fc6000f8210ff */
[----:B------:R-:W3:Y:S01]  /*05c0*/  LDG.E R13, desc[UR4][R12.64] ;  /* 0x000000040c0d7981 */ /* 0x000ee2000c1e1900 */
[----:B------:R-:W-:Y:S01]  /*05d0*/  LEA.HI.X R3, R8, UR7, R3, 0x2, P1 ;  /* 0x0000000708037c11 */ /* 0x000fe200088f1403 */
[C---:B------:R-:W-:Y:S02]  /*05e0*/  IMAD.WIDE R8, R17.reuse, 0x4, R6 ;  /* 0x0000000411087825 */ /* 0x040fe400078e0206 */
[----:B------:R-:W2:Y:S04]  /*05f0*/  LDG.E R6, desc[UR4][R6.64] ;  /* 0x0000000406067981 */ /* 0x000ea8000c1e1900 */
[----:B------:R-:W2:Y:S01]  /*0600*/  LDG.E R15, desc[UR4][R2.64+0x4] ;  /* 0x00000404020f7981 */ /* 0x000ea2000c1e1900 */
[----:B------:R-:W-:-:S03]  /*0610*/  IMAD.WIDE R10, R17, 0x4, R8 ;  /* 0x00000004110a7825 */ /* 0x000fc600078e0208 */
[----:B------:R-:W4:Y:S04]  /*0620*/  LDG.E R22, desc[UR4][R8.64] ;  /* 0x0000000408167981 */ /* 0x000f28000c1e1900 */
[----:B------:R-:W4:Y:S04]  /*0630*/  LDG.E R18, desc[UR4][R2.64+0x8] ;  /* 0x0000080402127981 */ /* 0x000f28000c1e1900 */
[----:B------:R-:W5:Y:S04]  /*0640*/  LDG.E R26, desc[UR4][R2.64+0xc] ;  /* 0x00000c04021a7981 */ /* 0x000f68000c1e1900 */
[----:B------:R-:W5:Y:S01]  /*0650*/  LDG.E R10, desc[UR4][R10.64] ;  /* 0x000000040a0a7981 */ /* 0x000f62000c1e1900 */
[----:B------:R-:W-:Y:S01]  /*0660*/  IADD3 R21, PT, PT, R21, 0x4, RZ ;  /* 0x0000000415157810 */ /* 0x000fe20007ffe0ff */
[----:B---3--:R-:W-:-:S04]  /*0670*/  FFMA R24, R13, R4, R24 ;  /* 0x000000040d187223 */ /* 0x008fc80000000018 */
[----:B--2---:R-:W-:-:S04]  /*0680*/  FFMA R15, R15, R6, R24 ;  /* 0x000000060f0f7223 */ /* 0x004fc80000000018 */
[----:B----4-:R-:W-:-:S04]  /*0690*/  FFMA R15, R18, R22, R15 ;  /* 0x00000016120f7223 */ /* 0x010fc8000000000f */
[----:B-----5:R-:W-:-:S07]  /*06a0*/  FFMA R24, R26, R10, R15 ;  /* 0x0000000a1a187223 */ /* 0x020fce000000000f */
.L_x_6:
[----:B------:R-:W-:Y:S05]  /*06b0*/  @!P0 BRA `(.L_x_3) ;  /* 0x00000000007c8947 */ /* 0x000fea0003800000 */
[----:B------:R-:W-:Y:S01]  /*06c0*/  ISETP.NE.AND P1, PT, R14, 0x1, PT ;  /* 0x000000010e00780c */ /* 0x000fe20003f25270 */
[----:B------:R-:W0:Y:S01]  /*06d0*/  LDC.64 R10, c[0x0][0x380] ;  /* 0x0000e000ff0a7b82 */ /* 0x000e220000000a00 */
[----:B------:R-:W-:-:S04]  /*06e0*/  LOP3.LUT R19, R19, 0x1, RZ, 0xc0, !PT ;  /* 0x0000000113137812 */ /* 0x000fc800078ec0ff */
[----:B------:R-:W-:-:S03]  /*06f0*/  ISETP.NE.U32.AND P0, PT, R19, 0x1, PT ;  /* 0x000000011300780c */ /* 0x000fc60003f05070 */
[----:B------:R-:W1:Y:S04]  /*0700*/  LDC.64 R8, c[0x0][0x388] ;  /* 0x0000e200ff087b82 */ /* 0x000e680000000a00 */
[CC--:B------:R-:W-:Y:S02]  /*0710*/  @P1 IADD3 R13, PT, PT, R20.reuse, R21.reuse, RZ ;  /* 0x00000015140d1210 */ /* 0x0c0fe40007ffe0ff */
[----:B------:R-:W-:Y:S02]  /*0720*/  @P1 IADD3 R12, P2, PT, R20, R21, RZ ;  /* 0x00000015140c1210 */ /* 0x000fe40007f5e0ff */
[----:B------:R-:W2:Y:S02]  /*0730*/  @P1 LDC.64 R2, c[0x0][0x380] ;  /* 0x0000e000ff021b82 */ /* 0x000ea40000000a00 */
[----:B------:R-:W-:-:S06]  /*0740*/  @P1 IADD3.X R14, PT, PT, RZ, RZ, RZ, P2, !PT ;  /* 0x000000ffff0e1210 */ /* 0x000fcc00017fe4ff */
[----:B------:R-:W3:Y:S01]  /*0750*/  LDC.64 R4, c[0x0][0x380] ;  /* 0x0000e000ff047b82 */ /* 0x000ee20000000a00 */
[----:B0-----:R-:W-:-:S04]  /*0760*/  @P1 IMAD.WIDE.U32 R10, R13, 0x4, R10 ;  /* 0x000000040d0a1825 */ /* 0x001fc800078e000a */
[C---:B------:R-:W-:Y:S01]  /*0770*/  @P1 IMAD R13, R21.reuse, R17, R0 ;  /* 0x00000011150d1224 */ /* 0x040fe200078e0200 */
[----:B------:R-:W-:Y:S01]  /*0780*/  @P1 IADD3 R21, PT, PT, R21, 0x2, RZ ;  /* 0x0000000215151810 */ /* 0x000fe20007ffe0ff */
[----:B------:R-:W4:Y:S01]  /*0790*/  @P1 LDG.E R11, desc[UR4][R10.64] ;  /* 0x000000040a0b1981 */ /* 0x000f22000c1e1900 */
[----:B------:R-:W0:Y:S01]  /*07a0*/  LDC.64 R6, c[0x0][0x388] ;  /* 0x0000e200ff067b82 */ /* 0x000e220000000a00 */
[----:B-1----:R-:W-:Y:S01]  /*07b0*/  @P1 IMAD.WIDE R8, R13, 0x4, R8 ;  /* 0x000000040d081825 */ /* 0x002fe200078e0208 */
[----:B------:R-:W-:Y:S02]  /*07c0*/  @!P0 IADD3 R15, PT, PT, R20, R21, RZ ;  /* 0x00000015140f8210 */ /* 0x000fe40007ffe0ff */
[----:B--2---:R-:W-:Y:S01]  /*07d0*/  @P1 LEA R2, P2, R12, R2, 0x2 ;  /* 0x000000020c021211 */ /* 0x004fe200078410ff */
[----:B------:R-:W-:-:S03]  /*07e0*/  @!P0 IMAD R21, R21, R17, R0 ;  /* 0x0000001115158224 */ /* 0x000fc600078e0200 */
[----:B------:R-:W-:Y:S01]  /*07f0*/  @P1 LEA.HI.X R3, R12, R3, R14, 0x2, P2 ;  /* 0x000000030c031211 */ /* 0x000fe200010f140e */
[----:B------:R-:W-:Y:S01]  /*0800*/  @P1 IMAD.WIDE R12, R17, 0x4, R8 ;  /* 0x00000004110c1825 */ /* 0x000fe200078e0208 */
[----:B------:R-:W4:Y:S03]  /*0810*/  @P1 LDG.E R14, desc[UR4][R8.64] ;  /* 0x00000004080e1981 */ /* 0x000f26000c1e1900 */
[----:B---3--:R-:W-:Y:S01]  /*0820*/  @!P0 IMAD.WIDE.U32 R4, R15, 0x4, R4 ;  /* 0x000000040f048825 */ /* 0x008fe200078e0004 */
[----:B------:R-:W2:Y:S04]  /*0830*/  @P1 LDG.E R2, desc[UR4][R2.64+0x4] ;  /* 0x0000040402021981 */ /* 0x000ea8000c1e1900 */
[----:B------:R-:W2:Y:S01]  /*0840*/  @P1 LDG.E R12, desc[UR4][R12.64] ;  /* 0x000000040c0c1981 */ /* 0x000ea2000c1e1900 */
[----:B0-----:R-:W-:-:S03]  /*0850*/  @!P0 IMAD.WIDE R6, R21, 0x4, R6 ;  /* 0x0000000415068825 */ /* 0x001fc600078e0206 */
[----:B------:R-:W3:Y:S04]  /*0860*/  @!P0 LDG.E R5, desc[UR4][R4.64] ;  /* 0x0000000404058981 */ /* 0x000ee8000c1e1900 */
[----:B------:R-:W3:Y:S01]  /*0870*/  @!P0 LDG.E R6, desc[UR4][R6.64] ;  /* 0x0000000406068981 */ /* 0x000ee2000c1e1900 */
[----:B----4-:R-:W-:-:S04]  /*0880*/  @P1 FFMA R11, R11, R14, R24 ;  /* 0x0000000e0b0b1223 */ /* 0x010fc80000000018 */
[----:B--2---:R-:W-:-:S04]  /*0890*/  @P1 FFMA R24, R2, R12, R11 ;  /* 0x0000000c02181223 */ /* 0x004fc8000000000b */
[----:B---3--:R-:W-:-:S07]  /*08a0*/  @!P0 FFMA R24, R5, R6, R24 ;  /* 0x0000000605188223 */ /* 0x008fce0000000018 */
.L_x_3:
[----:B------:R-:W0:Y:S01]  /*08b0*/  LDC.64 R2, c[0x0][0x390] ;  /* 0x0000e400ff027b82 */ /* 0x000e220000000a00 */
[----:B------:R-:W-:-:S04]  /*08c0*/  IMAD R17, R16, R17, R0 ;  /* 0x0000001110117224 */ /* 0x000fc800078e0200 */
[----:B0-----:R-:W-:-:S05]  /*08d0*/  IMAD.WIDE R2, R17, 0x4, R2 ;  /* 0x0000000411027825 */ /* 0x001fca00078e0202 */
[----:B------:R-:W-:Y:S01]  /*08e0*/  STG.E desc[UR4][R2.64], R24 ;  /* 0x0000001802007986 */ /* 0x000fe2000c101904 */
[----:B------:R-:W-:Y:S05]  /*08f0*/  EXIT ;  /* 0x000000000000794d */ /* 0x000fea0003800000 */
.L_x_7:
        /* <DEDUP_REMOVED lines=16> */
.L_x_9:


//--------------------- .nv.shared._Z20TiledMatrixMulKernelPfS_S_iii --------------------------
	.section	.nv.shared._Z20TiledMatrixMulKernelPfS_S_iii,"aw",@nobits
	.sectionflags	@""
	.align	4
.nv.shared._Z20TiledMatrixMulKernelPfS_S_iii:
	.zero		9216


//--------------------- .nv.shared.reserved.0     --------------------------
	.section	.nv.shared.reserved.0,"aw",@nobits
	.weak		__nv_reservedSMEM_offset_0_alias
	.size		__nv_reservedSMEM_offset_0_alias, 0, 64
	.other		__nv_reservedSMEM_offset_0_alias,@"STO_CUDA_RESERVED_SHARED STV_DEFAULT"
__nv_reservedSMEM_offset_0_alias:
	.zero		0
	.zero		64


//--------------------- .nv.constant0._Z20TiledMatrixMulKernelPfS_S_iii --------------------------
	.section	.nv.constant0._Z20TiledMatrixMulKernelPfS_S_iii,"a",@progbits
	.sectionflags	@""
	.align	4
.nv.constant0._Z20TiledMatrixMulKernelPfS_S_iii:
	.zero		932


//--------------------- .nv.constant0._Z15MatrixMulKernelPfS_S_iii --------------------------
	.section	.nv.constant0._Z15MatrixMulKernelPfS_S_iii,"a",@progbits
	.sectionflags	@""
	.align	4
.nv.constant0._Z15MatrixMulKernelPfS_S_iii:
	.zero		932


//--------------------- SYMBOLS --------------------------

	.type		.nv.reservedSmem.offset0,@object
	.size		.nv.reservedSmem.offset0,0x4
	.type		.nv.reservedSmem.cap,@object
	.size		.nv.reservedSmem.cap,0x4
